//
// Generated by NVIDIA NVVM Compiler
//
// Compiler Build ID: CL-36424714
// Cuda compilation tools, release 13.0, V13.0.88
// Based on NVVM 20.0.0
//

.version 9.0
.target sm_100
.address_size 64

	// .globl	_Z10matrixNormPfS_i
// _ZZ10matrixNormPfS_iE8partials has been demoted
// _ZZ10matrixNormPfS_iE7fullCol has been demoted

.visible .entry _Z10matrixNormPfS_i(
	.param .u64 .ptr .align 1 _Z10matrixNormPfS_i_param_0,
	.param .u64 .ptr .align 1 _Z10matrixNormPfS_i_param_1,
	.param .u32 _Z10matrixNormPfS_i_param_2
)
{
	.reg .pred 	%p<23>;
	.reg .b32 	%r<58>;
	.reg .b32 	%f<96>;
	.reg .b64 	%rd<11>;
	// demoted variable
	.shared .align 4 .b8 _ZZ10matrixNormPfS_iE8partials[4096];
	// demoted variable
	.shared .align 4 .b8 _ZZ10matrixNormPfS_iE7fullCol[32000];
	ld.param.u64 	%rd3, [_Z10matrixNormPfS_i_param_0];
	ld.param.u64 	%rd4, [_Z10matrixNormPfS_i_param_1];
	ld.param.u32 	%r16, [_Z10matrixNormPfS_i_param_2];
	cvta.to.global.u64 	%rd1, %rd4;
	mov.u32 	%r1, %ctaid.x;
	mov.u32 	%r57, %tid.x;
	setp.ge.s32 	%p1, %r57, %r16;
	mov.f32 	%f92, 0f00000000;
	@%p1 bra 	$L__BB0_3;
	mov.u32 	%r3, %ntid.x;
	cvta.to.global.u64 	%rd2, %rd3;
	mov.f32 	%f92, 0f00000000;
	mov.u32 	%r19, _ZZ10matrixNormPfS_iE7fullCol;
	mov.u32 	%r53, %r57;
$L__BB0_2:
	mad.lo.s32 	%r17, %r53, %r16, %r1;
	mul.wide.s32 	%rd5, %r17, 4;
	add.s64 	%rd6, %rd2, %rd5;
	ld.global.f32 	%f18, [%rd6];
	shl.b32 	%r18, %r53, 2;
	add.s32 	%r20, %r19, %r18;
	st.shared.f32 	[%r20], %f18;
	add.f32 	%f92, %f92, %f18;
	add.s32 	%r53, %r53, %r3;
	setp.lt.s32 	%p2, %r53, %r16;
	@%p2 bra 	$L__BB0_2;
$L__BB0_3:
	shl.b32 	%r21, %r57, 2;
	mov.u32 	%r22, _ZZ10matrixNormPfS_iE8partials;
	add.s32 	%r6, %r22, %r21;
	st.shared.f32 	[%r6], %f92;
	bar.sync 	0;
	mov.u32 	%r7, %ntid.x;
	setp.lt.u32 	%p3, %r7, 2;
	@%p3 bra 	$L__BB0_8;
	mov.b32 	%r54, 1;
$L__BB0_5:
	shl.b32 	%r9, %r54, 1;
	add.s32 	%r24, %r9, -1;
	and.b32  	%r25, %r24, %r57;
	setp.ne.s32 	%p4, %r25, 0;
	@%p4 bra 	$L__BB0_7;
	shl.b32 	%r26, %r54, 2;
	add.s32 	%r27, %r6, %r26;
	ld.shared.f32 	%f19, [%r27];
	ld.shared.f32 	%f20, [%r6];
	add.f32 	%f21, %f19, %f20;
	st.shared.f32 	[%r6], %f21;
$L__BB0_7:
	bar.sync 	0;
	setp.lt.u32 	%p5, %r9, %r7;
	mov.u32 	%r54, %r9;
	@%p5 bra 	$L__BB0_5;
$L__BB0_8:
	setp.ge.s32 	%p6, %r57, %r16;
	ld.shared.f32 	%f23, [_ZZ10matrixNormPfS_iE8partials];
	cvt.rn.f32.s32 	%f4, %r16;
	div.rn.f32 	%f5, %f23, %f4;
	mov.f32 	%f95, 0f00000000;
	@%p6 bra 	$L__BB0_16;
	mov.f32 	%f95, 0f00000000;
	mov.u32 	%r29, _ZZ10matrixNormPfS_iE7fullCol;
	mov.u32 	%r55, %r57;
$L__BB0_10:
	shl.b32 	%r28, %r55, 2;
	add.s32 	%r30, %r29, %r28;
	ld.shared.f32 	%f26, [%r30];
	sub.f32 	%f7, %f26, %f5;
	abs.f32 	%f8, %f7;
	setp.eq.f32 	%p7, %f7, 0f3F800000;
	mov.f32 	%f94, 0f3F800000;
	@%p7 bra 	$L__BB0_15;
	setp.num.f32 	%p8, %f8, %f8;
	@%p8 bra 	$L__BB0_13;
	mov.f32 	%f82, 0f40000000;
	add.rn.f32 	%f94, %f7, %f82;
	bra.uni 	$L__BB0_15;
$L__BB0_13:
	setp.lt.f32 	%p9, %f8, 0f00800000;
	mul.f32 	%f27, %f8, 0f4B800000;
	selp.f32 	%f28, %f27, %f8, %p9;
	mov.b32 	%r31, %f28;
	add.s32 	%r32, %r31, -1060439283;
	and.b32  	%r33, %r32, -8388608;
	sub.s32 	%r34, %r31, %r33;
	mov.b32 	%f29, %r34;
	cvt.rn.f32.s32 	%f30, %r33;
	selp.f32 	%f31, 0fC1C00000, 0f00000000, %p9;
	fma.rn.f32 	%f32, %f30, 0f34000000, %f31;
	add.f32 	%f33, %f29, 0fBF800000;
	add.f32 	%f34, %f29, 0f3F800000;
	rcp.approx.ftz.f32 	%f35, %f34;
	add.f32 	%f36, %f33, %f33;
	mul.f32 	%f37, %f36, %f35;
	mul.f32 	%f38, %f37, %f37;
	neg.f32 	%f39, %f37;
	sub.f32 	%f40, %f33, %f37;
	add.f32 	%f41, %f40, %f40;
	fma.rn.f32 	%f42, %f39, %f33, %f41;
	mul.rn.f32 	%f43, %f35, %f42;
	fma.rn.f32 	%f44, %f38, 0f3A2C32E4, 0f3B52E7DB;
	fma.rn.f32 	%f45, %f44, %f38, 0f3C93BB73;
	fma.rn.f32 	%f46, %f45, %f38, 0f3DF6384F;
	mul.rn.f32 	%f47, %f46, %f38;
	fma.rn.f32 	%f48, %f37, 0f3FB8AA3B, %f32;
	mul.f32 	%f49, %f47, 0f40400000;
	sub.f32 	%f50, %f32, %f48;
	fma.rn.f32 	%f51, %f37, 0f3FB8AA3B, %f50;
	fma.rn.f32 	%f52, %f43, 0f3FB8AA3B, %f51;
	fma.rn.f32 	%f53, %f37, 0f32A55E34, %f52;
	fma.rn.f32 	%f54, %f49, %f43, %f53;
	fma.rn.f32 	%f55, %f47, %f37, %f54;
	add.rn.f32 	%f56, %f48, %f55;
	mov.f32 	%f57, 0f40000000;
	mul.rn.f32 	%f58, %f56, %f57;
	cvt.rni.f32.f32 	%f59, %f58;
	sub.f32 	%f60, %f58, %f59;
	neg.f32 	%f61, %f58;
	fma.rn.f32 	%f62, %f56, 0f40000000, %f61;
	neg.f32 	%f63, %f48;
	add.rn.f32 	%f64, %f56, %f63;
	neg.f32 	%f65, %f64;
	add.rn.f32 	%f66, %f55, %f65;
	fma.rn.f32 	%f67, %f66, 0f40000000, %f62;
	add.f32 	%f68, %f60, %f67;
	setp.gt.f32 	%p10, %f59, 0f00000000;
	selp.b32 	%r35, 0, -2097152000, %p10;
	setp.neu.f32 	%p11, %f7, 0f00000000;
	setp.neu.f32 	%p12, %f8, 0f7F800000;
	setp.lt.f32 	%p13, %f58, 0f00000000;
	selp.f32 	%f69, 0f00000000, 0f7F800000, %p13;
	abs.f32 	%f70, %f58;
	setp.gt.f32 	%p14, %f70, 0f43180000;
	cvt.rzi.s32.f32 	%r36, %f59;
	shl.b32 	%r37, %r36, 23;
	sub.s32 	%r38, %r37, %r35;
	mov.b32 	%f71, %r38;
	add.s32 	%r39, %r35, 2130706432;
	mov.b32 	%f72, %r39;
	fma.rn.f32 	%f73, %f68, 0f391FCB8E, 0f3AAF85ED;
	fma.rn.f32 	%f74, %f73, %f68, 0f3C1D9856;
	fma.rn.f32 	%f75, %f74, %f68, 0f3D6357BB;
	fma.rn.f32 	%f76, %f75, %f68, 0f3E75FDEC;
	fma.rn.f32 	%f77, %f76, %f68, 0f3F317218;
	fma.rn.f32 	%f78, %f77, %f68, 0f3F800000;
	mul.f32 	%f79, %f78, %f72;
	mul.f32 	%f80, %f79, %f71;
	selp.f32 	%f94, %f69, %f80, %p14;
	and.pred  	%p15, %p11, %p12;
	@%p15 bra 	$L__BB0_15;
	add.f32 	%f81, %f7, %f7;
	mov.b32 	%r40, %f81;
	and.b32  	%r41, %r40, 2147483647;
	mov.b32 	%f94, %r41;
$L__BB0_15:
	add.f32 	%f95, %f95, %f94;
	add.s32 	%r55, %r55, %r7;
	setp.lt.s32 	%p16, %r55, %r16;
	@%p16 bra 	$L__BB0_10;
$L__BB0_16:
	setp.lt.u32 	%p17, %r7, 2;
	st.shared.f32 	[%r6], %f95;
	bar.sync 	0;
	@%p17 bra 	$L__BB0_21;
	mov.b32 	%r56, 1;
$L__BB0_18:
	shl.b32 	%r13, %r56, 1;
	add.s32 	%r43, %r13, -1;
	and.b32  	%r44, %r43, %r57;
	setp.ne.s32 	%p18, %r44, 0;
	@%p18 bra 	$L__BB0_20;
	shl.b32 	%r45, %r56, 2;
	add.s32 	%r46, %r6, %r45;
	ld.shared.f32 	%f83, [%r46];
	ld.shared.f32 	%f84, [%r6];
	add.f32 	%f85, %f83, %f84;
	st.shared.f32 	[%r6], %f85;
$L__BB0_20:
	bar.sync 	0;
	setp.lt.u32 	%p19, %r13, %r7;
	mov.u32 	%r56, %r13;
	@%p19 bra 	$L__BB0_18;
$L__BB0_21:
	setp.ge.s32 	%p20, %r57, %r16;
	ld.shared.f32 	%f86, [_ZZ10matrixNormPfS_iE8partials];
	div.rn.f32 	%f87, %f86, %f4;
	sqrt.rn.f32 	%f15, %f87;
	@%p20 bra 	$L__BB0_27;
	mov.u32 	%r48, _ZZ10matrixNormPfS_iE7fullCol;
$L__BB0_23:
	setp.neu.f32 	%p21, %f15, 0f00000000;
	@%p21 bra 	$L__BB0_25;
	mad.lo.s32 	%r51, %r57, %r16, %r1;
	mul.wide.u32 	%rd9, %r51, 4;
	add.s64 	%rd10, %rd1, %rd9;
	mov.b32 	%r52, 0;
	st.global.u32 	[%rd10], %r52;
	bra.uni 	$L__BB0_26;
$L__BB0_25:
	shl.b32 	%r47, %r57, 2;
	add.s32 	%r49, %r48, %r47;
	ld.shared.f32 	%f88, [%r49];
	sub.f32 	%f89, %f88, %f5;
	div.rn.f32 	%f90, %f89, %f15;
	mad.lo.s32 	%r50, %r57, %r16, %r1;
	mul.wide.u32 	%rd7, %r50, 4;
	add.s64 	%rd8, %rd1, %rd7;
	st.global.f32 	[%rd8], %f90;
$L__BB0_26:
	add.s32 	%r57, %r57, %r7;
	setp.lt.s32 	%p22, %r57, %r16;
	@%p22 bra 	$L__BB0_23;
$L__BB0_27:
	ret;

}


// ===== COMPILED SASS (sm_100) =====

	.target	sm_100

	.elftype	@"ET_EXEC"


//--------------------- .note.nv.tkinfo           --------------------------
	.section	.note.nv.tkinfo,"",@"SHT_NOTE"
	.sectionflags	@"SHF_NOTE_NV_TKINFO"
	.tkinfo
        /*0018*/ 	.word	0x00000002
        /*0030*/ 	.string	""
        /*0030*/ 	.string	"ptxas"
        /*0030*/ 	.string	"Cuda compilation tools, release 13.0, V13.0.88"
        /*0030*/ 	.string	"Build cuda_13.0.r13.0/compiler.36424714_0"
        /*0030*/ 	.string	"-arch sm_100 -m 64 "



//--------------------- .note.nv.cuinfo           --------------------------
	.section	.note.nv.cuinfo,"",@"SHT_NOTE"
	.sectionflags	@"SHF_NOTE_NV_CUINFO"
        /*0018*/ 	.short	0x0002
        /*001a*/ 	.short	0x0064
        /*001c*/ 	.short	0x0082
	.zero		2


//--------------------- .nv.info                  --------------------------
	.section	.nv.info,"",@"SHT_CUDA_INFO"
	.align	4


	//----- nvinfo : EIATTR_REGCOUNT
	.align		4
        /*0000*/ 	.byte	0x04, 0x2f
        /*0002*/ 	.short	(.L_1 - .L_0)
	.align		4
.L_0:
        /*0004*/ 	.word	index@(_Z10matrixNormPfS_i)
        /*0008*/ 	.word	0x00000013


	//----- nvinfo : EIATTR_FRAME_SIZE
	.align		4
.L_1:
        /*000c*/ 	.byte	0x04, 0x11
        /*000e*/ 	.short	(.L_3 - .L_2)
	.align		4
.L_2:
        /*0010*/ 	.word	index@($__internal_1_$__cuda_sm3x_div_rn_noftz_f32_slowpath)
        /*0014*/ 	.word	0x00000000


	//----- nvinfo : EIATTR_FRAME_SIZE
	.align		4
.L_3:
        /*0018*/ 	.byte	0x04, 0x11
        /*001a*/ 	.short	(.L_5 - .L_4)
	.align		4
.L_4:
        /*001c*/ 	.word	index@($__internal_0_$__cuda_sm20_sqrt_rn_f32_slowpath)
        /*0020*/ 	.word	0x00000000


	//----- nvinfo : EIATTR_FRAME_SIZE
	.align		4
.L_5:
        /*0024*/ 	.byte	0x04, 0x11
        /*0026*/ 	.short	(.L_7 - .L_6)
	.align		4
.L_6:
        /*0028*/ 	.word	index@(_Z10matrixNormPfS_i)
        /*002c*/ 	.word	0x00000000


	//----- nvinfo : EIATTR_MIN_STACK_SIZE
	.align		4
.L_7:
        /*0030*/ 	.byte	0x04, 0x12
        /*0032*/ 	.short	(.L_9 - .L_8)
	.align		4
.L_8:
        /*0034*/ 	.word	index@(_Z10matrixNormPfS_i)
        /*0038*/ 	.word	0x00000000
.L_9:


//--------------------- .nv.compat                --------------------------
	.section	.nv.compat,"",@"SHT_CUDA_COMPAT_INFO"
	.align	4
        /*0000*/ 	.byte	0x02, 0x09, 0x00, 0x00, 0x02, 0x02, 0x01, 0x00, 0x02, 0x05, 0x05, 0x00, 0x03, 0x07, 0x01, 0x01
        /*0010*/ 	.byte	0x02, 0x03, 0x00, 0x00, 0x02, 0x06, 0x01, 0x00, 0x04, 0x0b, 0x08, 0x00, 0x01, 0x00, 0x00, 0x00
        /*0020*/ 	.byte	0x00, 0x00, 0x00, 0x00


//--------------------- .nv.info._Z10matrixNormPfS_i --------------------------
	.section	.nv.info._Z10matrixNormPfS_i,"",@"SHT_CUDA_INFO"
	.sectionflags	@""
	.align	4


	//----- nvinfo : EIATTR_CUDA_API_VERSION
	.align		4
        /*0000*/ 	.byte	0x04, 0x37
        /*0002*/ 	.short	(.L_11 - .L_10)
.L_10:
        /*0004*/ 	.word	0x00000082


	//----- nvinfo : EIATTR_KPARAM_INFO
	.align		4
.L_11:
        /*0008*/ 	.byte	0x04, 0x17
        /*000a*/ 	.short	(.L_13 - .L_12)
.L_12:
        /*000c*/ 	.word	0x00000000
        /*0010*/ 	.short	0x0002
        /*0012*/ 	.short	0x0010
        /*0014*/ 	.byte	0x00, 0xf0, 0x11, 0x00


	//----- nvinfo : EIATTR_KPARAM_INFO
	.align		4
.L_13:
        /*0018*/ 	.byte	0x04, 0x17
        /*001a*/ 	.short	(.L_15 - .L_14)
.L_14:
        /*001c*/ 	.word	0x00000000
        /*0020*/ 	.short	0x0001
        /*0022*/ 	.short	0x0008
        /*0024*/ 	.byte	0x00, 0xf5, 0x21, 0x00


	//----- nvinfo : EIATTR_KPARAM_INFO
	.align		4
.L_15:
        /*0028*/ 	.byte	0x04, 0x17
        /*002a*/ 	.short	(.L_17 - .L_16)
.L_16:
        /*002c*/ 	.word	0x00000000
        /*0030*/ 	.short	0x0000
        /*0032*/ 	.short	0x0000
        /*0034*/ 	.byte	0x00, 0xf5, 0x21, 0x00


	//----- nvinfo : EIATTR_SPARSE_MMA_MASK
	.align		4
.L_17:
        /*0038*/ 	.byte	0x03, 0x50
        /*003a*/ 	.short	0x0000


	//----- nvinfo : EIATTR_MAXREG_COUNT
	.align		4
        /*003c*/ 	.byte	0x03, 0x1b
        /*003e*/ 	.short	0x00ff


	//----- nvinfo : EIATTR_NUM_BARRIERS
	.align		4
        /*0040*/ 	.byte	0x02, 0x4c
        /*0042*/ 	.byte	0x01
	.zero		1


	//----- nvinfo : EIATTR_MERCURY_ISA_VERSION
	.align		4
        /*0044*/ 	.byte	0x03, 0x5f
        /*0046*/ 	.short	0x0101


	//----- nvinfo : EIATTR_VRC_CTA_INIT_COUNT
	.align		4
        /*0048*/ 	.byte	0x02, 0x4a
	.zero		1
	.zero		1


	//----- nvinfo : EIATTR_EXIT_INSTR_OFFSETS
	.align		4
        /*004c*/ 	.byte	0x04, 0x1c
        /*004e*/ 	.short	(.L_19 - .L_18)


	//   ....[0]....
.L_18:
        /*0050*/ 	.word	0x00000ca0


	//   ....[1]....
        /*0054*/ 	.word	0x00000f10


	//----- nvinfo : EIATTR_CRS_STACK_SIZE
	.align		4
.L_19:
        /*0058*/ 	.byte	0x04, 0x1e
        /*005a*/ 	.short	(.L_21 - .L_20)
.L_20:
        /*005c*/ 	.word	0x00000000


	//----- nvinfo : EIATTR_CBANK_PARAM_SIZE
	.align		4
.L_21:
        /*0060*/ 	.byte	0x03, 0x19
        /*0062*/ 	.short	0x0014


	//----- nvinfo : EIATTR_PARAM_CBANK
	.align		4
        /*0064*/ 	.byte	0x04, 0x0a
        /*0066*/ 	.short	(.L_23 - .L_22)
	.align		4
.L_22:
        /*0068*/ 	.word	index@(.nv.constant0._Z10matrixNormPfS_i)
        /*006c*/ 	.short	0x0380
        /*006e*/ 	.short	0x0014


	//----- nvinfo : EIATTR_SW_WAR
	.align		4
.L_23:
        /*0070*/ 	.byte	0x04, 0x36
        /*0072*/ 	.short	(.L_25 - .L_24)
.L_24:
        /*0074*/ 	.word	0x00000008
.L_25:


//--------------------- .nv.callgraph             --------------------------
	.section	.nv.callgraph,"",@"SHT_CUDA_CALLGRAPH"
	.align	4
	.sectionentsize	8
	.align		4
        /*0000*/ 	.word	0x00000000
	.align		4
        /*0004*/ 	.word	0xffffffff
	.align		4
        /*0008*/ 	.word	0x00000000
	.align		4
        /*000c*/ 	.word	0xfffffffe
	.align		4
        /*0010*/ 	.word	0x00000000
	.align		4
        /*0014*/ 	.word	0xfffffffd
	.align		4
        /*0018*/ 	.word	0x00000000
	.align		4
        /*001c*/ 	.word	0xfffffffc


//--------------------- .text._Z10matrixNormPfS_i --------------------------
	.section	.text._Z10matrixNormPfS_i,"ax",@progbits
	.align	128
        .global         _Z10matrixNormPfS_i
        .type           _Z10matrixNormPfS_i,@function
        .size           _Z10matrixNormPfS_i,(.L_x_36 - _Z10matrixNormPfS_i)
        .other          _Z10matrixNormPfS_i,@"STO_CUDA_ENTRY STV_DEFAULT"
_Z10matrixNormPfS_i:
.text._Z10matrixNormPfS_i:
[----:B------:R-:W-:Y:S01]  /*0000*/  LDC R1, c[0x0][0x37c] ;  /* 0x0000df00ff017b82 */ /* 0x000fe20000000800 */
[----:B------:R-:W0:Y:S07]  /*0010*/  S2R R2, SR_TID.X ;  /* 0x0000000000027919 */ /* 0x000e2e0000002100 */
[----:B------:R-:W0:Y:S01]  /*0020*/  LDC R11, c[0x0][0x390] ;  /* 0x0000e400ff0b7b82 */ /* 0x000e220000000800 */
[----:B------:R-:W1:Y:S01]  /*0030*/  LDCU.64 UR6, c[0x0][0x358] ;  /* 0x00006b00ff0677ac */ /* 0x000e620008000a00 */
[----:B------:R-:W-:Y:S01]  /*0040*/  BSSY.RECONVERGENT B0, `(.L_x_0) ;  /* 0x0000016000007945 */ /* 0x000fe20003800200 */
[----:B------:R-:W-:-:S05]  /*0050*/  HFMA2 R0, -RZ, RZ, 0, 0 ;  /* 0x00000000ff007431 */ /* 0x000fca00000001ff */
[----:B------:R-:W2:Y:S01]  /*0060*/  S2UR UR8, SR_CTAID.X ;  /* 0x00000000000879c3 */ /* 0x000ea20000002500 */
[----:B0-----:R-:W-:-:S13]  /*0070*/  ISETP.GE.AND P0, PT, R2, R11, PT ;  /* 0x0000000b0200720c */ /* 0x001fda0003f06270 */
[----:B-12---:R-:W-:Y:S05]  /*0080*/  @P0 BRA `(.L_x_1) ;  /* 0x0000000000440947 */ /* 0x006fea0003800000 */
[----:B------:R-:W0:Y:S01]  /*0090*/  S2R R3, SR_CgaCtaId ;  /* 0x0000000000037919 */ /* 0x000e220000008800 */
[----:B------:R-:W1:Y:S01]  /*00a0*/  LDC R9, c[0x0][0x360] ;  /* 0x0000d800ff097b82 */ /* 0x000e620000000800 */
[----:B------:R-:W-:Y:S01]  /*00b0*/  MOV R0, 0x400 ;  /* 0x0000040000007802 */ /* 0x000fe20000000f00 */
[----:B------:R-:W-:-:S04]  /*00c0*/  IMAD.MOV.U32 R8, RZ, RZ, R2 ;  /* 0x000000ffff087224 */ /* 0x000fc800078e0002 */
[----:B------:R-:W-:Y:S02]  /*00d0*/  VIADD R0, R0, 0x1000 ;  /* 0x0000100000007836 */ /* 0x000fe40000000000 */
[----:B------:R-:W2:Y:S03]  /*00e0*/  LDC.64 R6, c[0x0][0x380] ;  /* 0x0000e000ff067b82 */ /* 0x000ea60000000a00 */
[----:B0-----:R-:W-:Y:S02]  /*00f0*/  LEA R3, R3, R0, 0x18 ;  /* 0x0000000003037211 */ /* 0x001fe400078ec0ff */
[----:B------:R-:W-:-:S07]  /*0100*/  MOV R0, RZ ;  /* 0x000000ff00007202 */ /* 0x000fce0000000f00 */
.L_x_2:
[----:B0-----:R-:W-:-:S04]  /*0110*/  IMAD R5, R8, R11, UR8 ;  /* 0x0000000808057e24 */ /* 0x001fc8000f8e020b */
[----:B--2---:R-:W-:-:S06]  /*0120*/  IMAD.WIDE R4, R5, 0x4, R6 ;  /* 0x0000000405047825 */ /* 0x004fcc00078e0206 */
[----:B------:R-:W2:Y:S01]  /*0130*/  LDG.E R5, desc[UR6][R4.64] ;  /* 0x0000000604057981 */ /* 0x000ea2000c1e1900 */
[----:B------:R-:W-:Y:S01]  /*0140*/  LEA R10, R8, R3, 0x2 ;  /* 0x00000003080a7211 */ /* 0x000fe200078e10ff */
[----:B-1----:R-:W-:-:S05]  /*0150*/  IMAD.IADD R8, R9, 0x1, R8 ;  /* 0x0000000109087824 */ /* 0x002fca00078e0208 */
[----:B------:R-:W-:Y:S01]  /*0160*/  ISETP.GE.AND P0, PT, R8, R11, PT ;  /* 0x0000000b0800720c */ /* 0x000fe20003f06270 */
[----:B--2---:R0:W-:Y:S01]  /*0170*/  STS [R10], R5 ;  /* 0x000000050a007388 */ /* 0x0041e20000000800 */
[----:B------:R-:W-:-:S11]  /*0180*/  FADD R0, R5, R0 ;  /* 0x0000000005007221 */ /* 0x000fd60000000000 */
[----:B------:R-:W-:Y:S05]  /*0190*/  @!P0 BRA `(.L_x_2) ;  /* 0xfffffffc00dc8947 */ /* 0x000fea000383ffff */
.L_x_1:
[----:B------:R-:W-:Y:S05]  /*01a0*/  BSYNC.RECONVERGENT B0 ;  /* 0x0000000000007941 */ /* 0x000fea0003800200 */
.L_x_0:
[----:B------:R-:W1:Y:S01]  /*01b0*/  S2UR UR5, SR_CgaCtaId ;  /* 0x00000000000579c3 */ /* 0x000e620000008800 */
[----:B------:R-:W-:Y:S01]  /*01c0*/  UMOV UR4, 0x400 ;  /* 0x0000040000047882 */ /* 0x000fe20000000000 */
[----:B------:R-:W2:Y:S02]  /*01d0*/  LDCU UR9, c[0x0][0x360] ;  /* 0x00006c00ff0977ac */ /* 0x000ea40008000800 */
[----:B--2---:R-:W-:Y:S02]  /*01e0*/  UISETP.GE.U32.AND UP0, UPT, UR9, 0x2, UPT ;  /* 0x000000020900788c */ /* 0x004fe4000bf06070 */
[----:B-1----:R-:W-:-:S06]  /*01f0*/  ULEA UR4, UR5, UR4, 0x18 ;  /* 0x0000000405047291 */ /* 0x002fcc000f8ec0ff */
[----:B0-----:R-:W-:-:S05]  /*0200*/  LEA R5, R2, UR4, 0x2 ;  /* 0x0000000402057c11 */ /* 0x001fca000f8e10ff */
[----:B------:R0:W-:Y:S01]  /*0210*/  STS [R5], R0 ;  /* 0x0000000005007388 */ /* 0x0001e20000000800 */
[----:B------:R-:W-:Y:S06]  /*0220*/  BAR.SYNC.DEFER_BLOCKING 0x0 ;  /* 0x0000000000007b1d */ /* 0x000fec0000010000 */
[----:B------:R-:W-:Y:S05]  /*0230*/  BRA.U !UP0, `(.L_x_3) ;  /* 0x0000000108347547 */ /* 0x000fea000b800000 */
[----:B0-----:R-:W-:-:S07]  /*0240*/  MOV R0, 0x1 ;  /* 0x0000000100007802 */ /* 0x001fce0000000f00 */
.L_x_4:
[----:B------:R-:W-:-:S05]  /*0250*/  IMAD.SHL.U32 R6, R0, 0x2, RZ ;  /* 0x0000000200067824 */ /* 0x000fca00078e00ff */
[----:B------:R-:W-:-:S04]  /*0260*/  IADD3 R3, PT, PT, R6, -0x1, RZ ;  /* 0xffffffff06037810 */ /* 0x000fc80007ffe0ff */
[----:B------:R-:W-:-:S13]  /*0270*/  LOP3.LUT P0, RZ, R3, R2, RZ, 0xc0, !PT ;  /* 0x0000000203ff7212 */ /* 0x000fda000780c0ff */
[----:B------:R-:W-:Y:S02]  /*0280*/  @!P0 IMAD R3, R0, 0x4, R5 ;  /* 0x0000000400038824 */ /* 0x000fe400078e0205 */
[----:B------:R-:W-:Y:S04]  /*0290*/  @!P0 LDS R0, [R5] ;  /* 0x0000000005008984 */ /* 0x000fe80000000800 */
[----:B------:R-:W0:Y:S02]  /*02a0*/  @!P0 LDS R3, [R3] ;  /* 0x0000000003038984 */ /* 0x000e240000000800 */
[----:B0-----:R-:W-:Y:S01]  /*02b0*/  @!P0 FADD R4, R3, R0 ;  /* 0x0000000003048221 */ /* 0x001fe20000000000 */
[----:B------:R-:W-:-:S04]  /*02c0*/  MOV R0, R6 ;  /* 0x0000000600007202 */ /* 0x000fc80000000f00 */
[----:B------:R1:W-:Y:S01]  /*02d0*/  @!P0 STS [R5], R4 ;  /* 0x0000000405008388 */ /* 0x0003e20000000800 */
[----:B------:R-:W-:Y:S01]  /*02e0*/  BAR.SYNC.DEFER_BLOCKING 0x0 ;  /* 0x0000000000007b1d */ /* 0x000fe20000010000 */
[----:B------:R-:W-:-:S13]  /*02f0*/  ISETP.GE.U32.AND P0, PT, R6, UR9, PT ;  /* 0x0000000906007c0c */ /* 0x000fda000bf06070 */
[----:B-1----:R-:W-:Y:S05]  /*0300*/  @!P0 BRA `(.L_x_4) ;  /* 0xfffffffc00d08947 */ /* 0x002fea000383ffff */
.L_x_3:
[----:B------:R-:W1:Y:S01]  /*0310*/  S2UR UR5, SR_CgaCtaId ;  /* 0x00000000000579c3 */ /* 0x000e620000008800 */
[----:B------:R-:W-:Y:S02]  /*0320*/  UMOV UR4, 0x400 ;  /* 0x0000040000047882 */ /* 0x000fe40000000000 */
[----:B-1----:R-:W-:Y:S01]  /*0330*/  ULEA UR4, UR5, UR4, 0x18 ;  /* 0x0000000405047291 */ /* 0x002fe2000f8ec0ff */
[----:B------:R-:W1:Y:S08]  /*0340*/  LDCU UR5, c[0x0][0x390] ;  /* 0x00007200ff0577ac */ /* 0x000e700008000800 */
[----:B0-----:R-:W0:Y:S01]  /*0350*/  LDS R0, [UR4] ;  /* 0x00000004ff007984 */ /* 0x001e220008000800 */
[----:B-1----:R-:W-:-:S02]  /*0360*/  I2FP.F32.S32 R3, UR5 ;  /* 0x0000000500037c45 */ /* 0x002fc40008201400 */
[----:B------:R-:W-:Y:S02]  /*0370*/  ISETP.GE.AND P2, PT, R2, UR5, PT ;  /* 0x0000000502007c0c */ /* 0x000fe4000bf46270 */
[----:B------:R-:W1:Y:S02]  /*0380*/  MUFU.RCP R4, R3 ;  /* 0x0000000300047308 */ /* 0x000e640000001000 */
[----:B-1----:R-:W-:-:S04]  /*0390*/  FFMA R7, -R3, R4, 1 ;  /* 0x3f80000003077423 */ /* 0x002fc80000000104 */
[----:B------:R-:W-:Y:S02]  /*03a0*/  FFMA R7, R4, R7, R4 ;  /* 0x0000000704077223 */ /* 0x000fe40000000004 */
[----:B0-----:R-:W0:Y:S02]  /*03b0*/  FCHK P0, R0, R3 ;  /* 0x0000000300007302 */ /* 0x001e240000000000 */
[----:B------:R-:W-:-:S04]  /*03c0*/  FFMA R4, R0, R7, RZ ;  /* 0x0000000700047223 */ /* 0x000fc800000000ff */
[----:B------:R-:W-:-:S04]  /*03d0*/  FFMA R6, -R3, R4, R0 ;  /* 0x0000000403067223 */ /* 0x000fc80000000100 */
[----:B------:R-:W-:Y:S01]  /*03e0*/  FFMA R4, R7, R6, R4 ;  /* 0x0000000607047223 */ /* 0x000fe20000000004 */
[----:B0-----:R-:W-:Y:S06]  /*03f0*/  @!P0 BRA `(.L_x_5) ;  /* 0x00000000000c8947 */ /* 0x001fec0003800000 */
[----:B------:R-:W-:-:S07]  /*0400*/  MOV R8, 0x420 ;  /* 0x0000042000087802 */ /* 0x000fce0000000f00 */
[----:B------:R-:W-:Y:S05]  /*0410*/  CALL.REL.NOINC `($__internal_1_$__cuda_sm3x_div_rn_noftz_f32_slowpath) ;  /* 0x0000000c00187944 */ /* 0x000fea0003c00000 */
[----:B------:R-:W-:-:S07]  /*0420*/  IMAD.MOV.U32 R4, RZ, RZ, R0 ;  /* 0x000000ffff047224 */ /* 0x000fce00078e0000 */
.L_x_5:
[----:B------:R-:W0:Y:S01]  /*0430*/  LDCU UR4, c[0x0][0x390] ;  /* 0x00007200ff0477ac */ /* 0x000e220008000800 */
[----:B------:R-:W-:Y:S01]  /*0440*/  BSSY.RECONVERGENT B0, `(.L_x_6) ;  /* 0x0000056000007945 */ /* 0x000fe20003800200 */
[----:B------:R-:W-:-:S03]  /*0450*/  HFMA2 R0, -RZ, RZ, 0, 0 ;  /* 0x00000000ff007431 */ /* 0x000fc600000001ff */
[----:B------:R-:W-:Y:S05]  /*0460*/  @P2 BRA `(.L_x_7) ;  /* 0x00000004004c2947 */ /* 0x000fea0003800000 */
[----:B------:R-:W1:Y:S01]  /*0470*/  S2R R8, SR_CgaCtaId ;  /* 0x0000000000087919 */ /* 0x000e620000008800 */
[----:B------:R-:W-:Y:S01]  /*0480*/  MOV R0, 0x400 ;  /* 0x0000040000007802 */ /* 0x000fe20000000f00 */
[----:B------:R-:W-:-:S04]  /*0490*/  IMAD.MOV.U32 R6, RZ, RZ, R2 ;  /* 0x000000ffff067224 */ /* 0x000fc800078e0002 */
[----:B------:R-:W-:Y:S01]  /*04a0*/  VIADD R7, R0, 0x1000 ;  /* 0x0000100000077836 */ /* 0x000fe20000000000 */
[----:B------:R-:W-:-:S04]  /*04b0*/  MOV R0, RZ ;  /* 0x000000ff00007202 */ /* 0x000fc80000000f00 */
[----:B-1----:R-:W-:-:S07]  /*04c0*/  LEA R7, R8, R7, 0x18 ;  /* 0x0000000708077211 */ /* 0x002fce00078ec0ff */
.L_x_10:
[C---:B------:R-:W-:Y:S01]  /*04d0*/  LEA R9, R6.reuse, R7, 0x2 ;  /* 0x0000000706097211 */ /* 0x040fe200078e10ff */
[----:B------:R-:W-:Y:S01]  /*04e0*/  VIADD R6, R6, UR9 ;  /* 0x0000000906067c36 */ /* 0x000fe20008000000 */
[----:B------:R-:W-:Y:S01]  /*04f0*/  BSSY.RECONVERGENT B1, `(.L_x_8) ;  /* 0x0000048000017945 */ /* 0x000fe20003800200 */
[----:B------:R-:W-:-:S03]  /*0500*/  MOV R11, 0x3f800000 ;  /* 0x3f800000000b7802 */ /* 0x000fc60000000f00 */
[----:B------:R-:W1:Y:S01]  /*0510*/  LDS R9, [R9] ;  /* 0x0000000009097984 */ /* 0x000e620000000800 */
[----:B0-----:R-:W-:Y:S01]  /*0520*/  ISETP.GE.AND P1, PT, R6, UR4, PT ;  /* 0x0000000406007c0c */ /* 0x001fe2000bf26270 */
[----:B-1----:R-:W-:-:S05]  /*0530*/  FADD R8, R9, -R4 ;  /* 0x8000000409087221 */ /* 0x002fca0000000000 */
[----:B------:R-:W-:-:S13]  /*0540*/  FSETP.NEU.AND P0, PT, R8, 1, PT ;  /* 0x3f8000000800780b */ /* 0x000fda0003f0d000 */
[----:B------:R-:W-:Y:S05]  /*0550*/  @!P0 BRA `(.L_x_9) ;  /* 0x0000000400048947 */ /* 0x000fea0003800000 */
[----:B------:R-:W-:-:S13]  /*0560*/  FSETP.NAN.AND P0, PT, |R8|, |R8|, PT ;  /* 0x400000080800720b */ /* 0x000fda0003f08200 */
[----:B------:R-:W-:Y:S01]  /*0570*/  @P0 FADD R11, R8, 2 ;  /* 0x40000000080b0421 */ /* 0x000fe20000000000 */
[----:B------:R-:W-:Y:S06]  /*0580*/  @P0 BRA `(.L_x_9) ;  /* 0x0000000000f80947 */ /* 0x000fec0003800000 */
[C---:B------:R-:W-:Y:S01]  /*0590*/  FMUL R9, |R8|.reuse, 16777216 ;  /* 0x4b80000008097820 */ /* 0x040fe20000400200 */
[----:B------:R-:W-:Y:S01]  /*05a0*/  FSETP.GEU.AND P0, PT, |R8|, 1.175494350822287508e-38, PT ;  /* 0x008000000800780b */ /* 0x000fe20003f0e200 */
[----:B------:R-:W-:-:S03]  /*05b0*/  IMAD.MOV.U32 R16, RZ, RZ, 0x3a2c32e4 ;  /* 0x3a2c32e4ff107424 */ /* 0x000fc600078e00ff */
[----:B------:R-:W-:Y:S02]  /*05c0*/  FSEL R9, R9, |R8|, !P0 ;  /* 0x4000000809097208 */ /* 0x000fe40004000000 */
[----:B------:R-:W-:Y:S02]  /*05d0*/  FSEL R11, RZ, -24, P0 ;  /* 0xc1c00000ff0b7808 */ /* 0x000fe40000000000 */
[----:B------:R-:W-:Y:S01]  /*05e0*/  FSETP.NEU.AND P0, PT, |R8|, +INF , PT ;  /* 0x7f8000000800780b */ /* 0x000fe20003f0d200 */
[----:B------:R-:W-:-:S03]  /*05f0*/  VIADD R10, R9, 0xc0cafb0d ;  /* 0xc0cafb0d090a7836 */ /* 0x000fc60000000000 */
[----:B------:R-:W-:Y:S02]  /*0600*/  FSETP.NEU.AND P0, PT, R8, RZ, P0 ;  /* 0x000000ff0800720b */ /* 0x000fe4000070d000 */
[----:B------:R-:W-:-:S04]  /*0610*/  LOP3.LUT R10, R10, 0xff800000, RZ, 0xc0, !PT ;  /* 0xff8000000a0a7812 */ /* 0x000fc800078ec0ff */
[-C--:B------:R-:W-:Y:S02]  /*0620*/  IADD3 R9, PT, PT, R9, -R10.reuse, RZ ;  /* 0x8000000a09097210 */ /* 0x080fe40007ffe0ff */
[----:B------:R-:W-:-:S03]  /*0630*/  I2FP.F32.S32 R10, R10 ;  /* 0x0000000a000a7245 */ /* 0x000fc60000201400 */
[C---:B------:R-:W-:Y:S01]  /*0640*/  FADD R13, R9.reuse, 1 ;  /* 0x3f800000090d7421 */ /* 0x040fe20000000000 */
[----:B------:R-:W-:Y:S01]  /*0650*/  FADD R14, R9, -1 ;  /* 0xbf800000090e7421 */ /* 0x000fe20000000000 */
[----:B------:R-:W-:-:S03]  /*0660*/  @!P0 FADD R8, R8, R8 ;  /* 0x0000000808088221 */ /* 0x000fc60000000000 */
[----:B------:R-:W-:Y:S01]  /*0670*/  FADD R12, R14, R14 ;  /* 0x0000000e0e0c7221 */ /* 0x000fe20000000000 */
[----:B------:R-:W0:Y:S03]  /*0680*/  MUFU.RCP R13, R13 ;  /* 0x0000000d000d7308 */ /* 0x000e260000001000 */
[----:B0-----:R-:W-:Y:S01]  /*0690*/  FMUL R9, R13, R12 ;  /* 0x0000000c0d097220 */ /* 0x001fe20000400000 */
[----:B------:R-:W-:-:S03]  /*06a0*/  FFMA R12, R10, 1.1920928955078125e-07, R11 ;  /* 0x340000000a0c7823 */ /* 0x000fc6000000000b */
[----:B------:R-:W-:Y:S01]  /*06b0*/  FADD R15, R14, -R9 ;  /* 0x800000090e0f7221 */ /* 0x000fe20000000000 */
[CC--:B------:R-:W-:Y:S01]  /*06c0*/  FMUL R11, R9.reuse, R9.reuse ;  /* 0x00000009090b7220 */ /* 0x0c0fe20000400000 */
[----:B------:R-:W-:Y:S02]  /*06d0*/  FFMA R10, R9, 1.4426950216293334961, R12 ;  /* 0x3fb8aa3b090a7823 */ /* 0x000fe4000000000c */
[----:B------:R-:W-:Y:S01]  /*06e0*/  FADD R15, R15, R15 ;  /* 0x0000000f0f0f7221 */ /* 0x000fe20000000000 */
[C---:B------:R-:W-:Y:S01]  /*06f0*/  FFMA R16, R11.reuse, R16, 0.0032181653659790754318 ;  /* 0x3b52e7db0b107423 */ /* 0x040fe20000000010 */
[----:B------:R-:W-:Y:S02]  /*0700*/  FADD R12, R12, -R10 ;  /* 0x8000000a0c0c7221 */ /* 0x000fe40000000000 */
[----:B------:R-:W-:Y:S01]  /*0710*/  FFMA R14, R14, -R9, R15 ;  /* 0x800000090e0e7223 */ /* 0x000fe2000000000f */
[----:B------:R-:W-:Y:S01]  /*0720*/  FFMA R16, R11, R16, 0.018033718690276145935 ;  /* 0x3c93bb730b107423 */ /* 0x000fe20000000010 */
[----:B------:R-:W-:-:S02]  /*0730*/  FFMA R15, R9, 1.4426950216293334961, R12 ;  /* 0x3fb8aa3b090f7823 */ /* 0x000fc4000000000c */
[----:B------:R-:W-:Y:S01]  /*0740*/  FMUL R14, R13, R14 ;  /* 0x0000000e0d0e7220 */ /* 0x000fe20000400000 */
[----:B------:R-:W-:-:S03]  /*0750*/  FFMA R16, R11, R16, 0.12022458761930465698 ;  /* 0x3df6384f0b107423 */ /* 0x000fc60000000010 */
[----:B------:R-:W-:Y:S01]  /*0760*/  FFMA R12, R14, 1.4426950216293334961, R15 ;  /* 0x3fb8aa3b0e0c7823 */ /* 0x000fe2000000000f */
[----:B------:R-:W-:-:S03]  /*0770*/  FMUL R16, R11, R16 ;  /* 0x000000100b107220 */ /* 0x000fc60000400000 */
[----:B------:R-:W-:Y:S01]  /*0780*/  FFMA R13, R9, 1.9251366722983220825e-08, R12 ;  /* 0x32a55e34090d7823 */ /* 0x000fe2000000000c */
[----:B------:R-:W-:-:S04]  /*0790*/  FMUL R11, R16, 3 ;  /* 0x40400000100b7820 */ /* 0x000fc80000400000 */
[----:B------:R-:W-:Y:S01]  /*07a0*/  FFMA R11, R14, R11, R13 ;  /* 0x0000000b0e0b7223 */ /* 0x000fe2000000000d */
[----:B------:R-:W-:-:S03]  /*07b0*/  HFMA2 R14, -RZ, RZ, 0.64013671875, -15.109375 ;  /* 0x391fcb8eff0e7431 */ /* 0x000fc600000001ff */
[----:B------:R-:W-:-:S04]  /*07c0*/  FFMA R11, R9, R16, R11 ;  /* 0x00000010090b7223 */ /* 0x000fc8000000000b */
[----:B------:R-:W-:-:S04]  /*07d0*/  FADD R9, R10, R11 ;  /* 0x0000000b0a097221 */ /* 0x000fc80000000000 */
[----:B------:R-:W-:Y:S01]  /*07e0*/  FMUL R12, R9, 2 ;  /* 0x40000000090c7820 */ /* 0x000fe20000400000 */
[----:B------:R-:W-:-:S03]  /*07f0*/  FADD R10, -R10, R9 ;  /* 0x000000090a0a7221 */ /* 0x000fc60000000100 */
[----:B------:R-:W0:Y:S01]  /*0800*/  FRND R13, R12 ;  /* 0x0000000c000d7307 */ /* 0x000e220000201000 */
[----:B------:R-:W-:Y:S01]  /*0810*/  FADD R10, R11, -R10 ;  /* 0x8000000a0b0a7221 */ /* 0x000fe20000000000 */
[----:B------:R-:W-:Y:S01]  /*0820*/  FFMA R9, R9, 2, -R12 ;  /* 0x4000000009097823 */ /* 0x000fe2000000080c */
[----:B------:R-:W-:-:S03]  /*0830*/  FSETP.GT.AND P3, PT, |R12|, 152, PT ;  /* 0x431800000c00780b */ /* 0x000fc60003f64200 */
[----:B------:R-:W-:Y:S02]  /*0840*/  FFMA R10, R10, 2, R9 ;  /* 0x400000000a0a7823 */ /* 0x000fe40000000009 */
[----:B------:R-:W1:Y:S01]  /*0850*/  F2I.NTZ R11, R12 ;  /* 0x0000000c000b7305 */ /* 0x000e620000203100 */
[----:B0-----:R-:W-:Y:S01]  /*0860*/  FADD R9, R12, -R13 ;  /* 0x8000000d0c097221 */ /* 0x001fe20000000000 */
[----:B------:R-:W-:-:S03]  /*0870*/  FSETP.GT.AND P2, PT, R13, RZ, PT ;  /* 0x000000ff0d00720b */ /* 0x000fc60003f44000 */
[----:B------:R-:W-:-:S04]  /*0880*/  FADD R9, R9, R10 ;  /* 0x0000000a09097221 */ /* 0x000fc80000000000 */
[----:B------:R-:W-:-:S04]  /*0890*/  FFMA R10, R9, R14, 0.0013391353422775864601 ;  /* 0x3aaf85ed090a7423 */ /* 0x000fc8000000000e */
[----:B------:R-:W-:-:S04]  /*08a0*/  FFMA R10, R9, R10, 0.0096188392490148544312 ;  /* 0x3c1d9856090a7423 */ /* 0x000fc8000000000a */
[----:B------:R-:W-:-:S04]  /*08b0*/  FFMA R10, R9, R10, 0.055503588169813156128 ;  /* 0x3d6357bb090a7423 */ /* 0x000fc8000000000a */
[C---:B------:R-:W-:Y:S01]  /*08c0*/  FFMA R14, R9.reuse, R10, 0.24022644758224487305 ;  /* 0x3e75fdec090e7423 */ /* 0x040fe2000000000a */
[----:B------:R-:W-:Y:S02]  /*08d0*/  SEL R10, RZ, 0x83000000, P2 ;  /* 0x83000000ff0a7807 */ /* 0x000fe40001000000 */
[----:B------:R-:W-:Y:S01]  /*08e0*/  FSETP.GEU.AND P2, PT, R12, RZ, PT ;  /* 0x000000ff0c00720b */ /* 0x000fe20003f4e000 */
[----:B------:R-:W-:Y:S02]  /*08f0*/  FFMA R14, R9, R14, 0.69314718246459960938 ;  /* 0x3f317218090e7423 */ /* 0x000fe4000000000e */
[----:B------:R-:W-:Y:S01]  /*0900*/  VIADD R13, R10, 0x7f000000 ;  /* 0x7f0000000a0d7836 */ /* 0x000fe20000000000 */
[----:B-1----:R-:W-:Y:S01]  /*0910*/  LEA R10, R11, -R10, 0x17 ;  /* 0x8000000a0b0a7211 */ /* 0x002fe200078eb8ff */
[----:B------:R-:W-:Y:S01]  /*0920*/  FFMA R14, R9, R14, 1 ;  /* 0x3f800000090e7423 */ /* 0x000fe2000000000e */
[----:B------:R-:W-:-:S03]  /*0930*/  FSEL R11, RZ, +INF , !P2 ;  /* 0x7f800000ff0b7808 */ /* 0x000fc60005000000 */
[----:B------:R-:W-:-:S04]  /*0940*/  FMUL R13, R13, R14 ;  /* 0x0000000e0d0d7220 */ /* 0x000fc80000400000 */
[----:B------:R-:W-:Y:S01]  /*0950*/  @!P3 FMUL R11, R10, R13 ;  /* 0x0000000d0a0bb220 */ /* 0x000fe20000400000 */
[----:B------:R-:W-:-:S07]  /*0960*/  @!P0 LOP3.LUT R11, R8, 0x7fffffff, RZ, 0xc0, !PT ;  /* 0x7fffffff080b8812 */ /* 0x000fce00078ec0ff */
.L_x_9:
[----:B------:R-:W-:Y:S05]  /*0970*/  BSYNC.RECONVERGENT B1 ;  /* 0x0000000000017941 */ /* 0x000fea0003800200 */
.L_x_8:
[----:B------:R-:W-:Y:S01]  /*0980*/  FADD R0, R11, R0 ;  /* 0x000000000b007221 */ /* 0x000fe20000000000 */
[----:B------:R-:W-:Y:S06]  /*0990*/  @!P1 BRA `(.L_x_10) ;  /* 0xfffffff800cc9947 */ /* 0x000fec000383ffff */
.L_x_7:
[----:B0-----:R-:W-:Y:S05]  /*09a0*/  BSYNC.RECONVERGENT B0 ;  /* 0x0000000000007941 */ /* 0x001fea0003800200 */
.L_x_6:
[----:B------:R-:W0:Y:S01]  /*09b0*/  S2UR UR5, SR_CgaCtaId ;  /* 0x00000000000579c3 */ /* 0x000e220000008800 */
[----:B------:R1:W-:Y:S01]  /*09c0*/  STS [R5], R0 ;  /* 0x0000000005007388 */ /* 0x0003e20000000800 */
[----:B------:R-:W-:Y:S01]  /*09d0*/  UISETP.GE.U32.AND UP0, UPT, UR9, 0x2, UPT ;  /* 0x000000020900788c */ /* 0x000fe2000bf06070 */
[----:B------:R-:W-:Y:S02]  /*09e0*/  UMOV UR4, 0x400 ;  /* 0x0000040000047882 */ /* 0x000fe40000000000 */
[----:B0-----:R-:W-:-:S03]  /*09f0*/  ULEA UR4, UR5, UR4, 0x18 ;  /* 0x0000000405047291 */ /* 0x001fc6000f8ec0ff */
[----:B------:R-:W-:Y:S06]  /*0a00*/  BAR.SYNC.DEFER_BLOCKING 0x0 ;  /* 0x0000000000007b1d */ /* 0x000fec0000010000 */
[----:B-1----:R-:W-:Y:S05]  /*0a10*/  BRA.U !UP0, `(.L_x_11) ;  /* 0x0000000108347547 */ /* 0x002fea000b800000 */
[----:B------:R-:W-:-:S07]  /*0a20*/  IMAD.MOV.U32 R0, RZ, RZ, 0x1 ;  /* 0x00000001ff007424 */ /* 0x000fce00078e00ff */
.L_x_12:
[----:B------:R-:W-:-:S05]  /*0a30*/  SHF.L.U32 R9, R0, 0x1, RZ ;  /* 0x0000000100097819 */ /* 0x000fca00000006ff */
[----:B------:R-:W-:-:S05]  /*0a40*/  VIADD R7, R9, 0xffffffff ;  /* 0xffffffff09077836 */ /* 0x000fca0000000000 */
[----:B------:R-:W-:-:S13]  /*0a50*/  LOP3.LUT P0, RZ, R7, R2, RZ, 0xc0, !PT ;  /* 0x0000000207ff7212 */ /* 0x000fda000780c0ff */
[----:B------:R-:W-:Y:S01]  /*0a60*/  @!P0 LEA R6, R0, R5, 0x2 ;  /* 0x0000000500068211 */ /* 0x000fe200078e10ff */
[----:B------:R-:W-:Y:S01]  /*0a70*/  @!P0 LDS R7, [R5] ;  /* 0x0000000005078984 */ /* 0x000fe20000000800 */
[----:B------:R-:W-:-:S04]  /*0a80*/  IMAD.MOV.U32 R0, RZ, RZ, R9 ;  /* 0x000000ffff007224 */ /* 0x000fc800078e0009 */
[----:B------:R-:W0:Y:S02]  /*0a90*/  @!P0 LDS R6, [R6] ;  /* 0x0000000006068984 */ /* 0x000e240000000800 */
[----:B0-----:R-:W-:-:S05]  /*0aa0*/  @!P0 FADD R8, R6, R7 ;  /* 0x0000000706088221 */ /* 0x001fca0000000000 */
[----:B------:R0:W-:Y:S01]  /*0ab0*/  @!P0 STS [R5], R8 ;  /* 0x0000000805008388 */ /* 0x0001e20000000800 */
[----:B------:R-:W-:Y:S01]  /*0ac0*/  BAR.SYNC.DEFER_BLOCKING 0x0 ;  /* 0x0000000000007b1d */ /* 0x000fe20000010000 */
[----:B------:R-:W-:-:S13]  /*0ad0*/  ISETP.GE.U32.AND P0, PT, R9, UR9, PT ;  /* 0x0000000909007c0c */ /* 0x000fda000bf06070 */
[----:B0-----:R-:W-:Y:S05]  /*0ae0*/  @!P0 BRA `(.L_x_12) ;  /* 0xfffffffc00d08947 */ /* 0x001fea000383ffff */
.L_x_11:
[----:B------:R-:W0:Y:S01]  /*0af0*/  LDS R6, [UR4] ;  /* 0x00000004ff067984 */ /* 0x000e220008000800 */
[----:B------:R-:W1:Y:S01]  /*0b00*/  MUFU.RCP R0, R3 ;  /* 0x0000000300007308 */ /* 0x000e620000001000 */
[----:B------:R-:W2:Y:S01]  /*0b10*/  LDCU UR4, c[0x0][0x390] ;  /* 0x00007200ff0477ac */ /* 0x000ea20008000800 */
[----:B-1----:R-:W-:Y:S01]  /*0b20*/  FFMA R5, -R3, R0, 1 ;  /* 0x3f80000003057423 */ /* 0x002fe20000000100 */
[----:B--2---:R-:W-:-:S03]  /*0b30*/  ISETP.GE.AND P2, PT, R2, UR4, PT ;  /* 0x0000000402007c0c */ /* 0x004fc6000bf46270 */
[----:B------:R-:W-:Y:S02]  /*0b40*/  FFMA R0, R0, R5, R0 ;  /* 0x0000000500007223 */ /* 0x000fe40000000000 */
[----:B0-----:R-:W0:Y:S02]  /*0b50*/  FCHK P0, R6, R3 ;  /* 0x0000000306007302 */ /* 0x001e240000000000 */
[----:B------:R-:W-:-:S04]  /*0b60*/  FFMA R5, R0, R6, RZ ;  /* 0x0000000600057223 */ /* 0x000fc800000000ff */
[----:B------:R-:W-:-:S04]  /*0b70*/  FFMA R8, -R3, R5, R6 ;  /* 0x0000000503087223 */ /* 0x000fc80000000106 */
[----:B------:R-:W-:Y:S01]  /*0b80*/  FFMA R0, R0, R8, R5 ;  /* 0x0000000800007223 */ /* 0x000fe20000000005 */
[----:B0-----:R-:W-:Y:S06]  /*0b90*/  @!P0 BRA `(.L_x_13) ;  /* 0x00000000000c8947 */ /* 0x001fec0003800000 */
[----:B------:R-:W-:Y:S02]  /*0ba0*/  MOV R0, R6 ;  /* 0x0000000600007202 */ /* 0x000fe40000000f00 */
[----:B------:R-:W-:-:S07]  /*0bb0*/  MOV R8, 0xbd0 ;  /* 0x00000bd000087802 */ /* 0x000fce0000000f00 */
[----:B------:R-:W-:Y:S05]  /*0bc0*/  CALL.REL.NOINC `($__internal_1_$__cuda_sm3x_div_rn_noftz_f32_slowpath) ;  /* 0x00000004002c7944 */ /* 0x000fea0003c00000 */
.L_x_13:
[----:B------:R-:W-:Y:S01]  /*0bd0*/  VIADD R3, R0, 0xf3000000 ;  /* 0xf300000000037836 */ /* 0x000fe20000000000 */
[----:B------:R0:W1:Y:S01]  /*0be0*/  MUFU.RSQ R5, R0 ;  /* 0x0000000000057308 */ /* 0x0000620000001400 */
[----:B------:R-:W-:Y:S03]  /*0bf0*/  BSSY.RECONVERGENT B0, `(.L_x_14) ;  /* 0x000000a000007945 */ /* 0x000fe60003800200 */
[----:B------:R-:W-:-:S13]  /*0c00*/  ISETP.GT.U32.AND P0, PT, R3, 0x727fffff, PT ;  /* 0x727fffff0300780c */ /* 0x000fda0003f04070 */
[----:B01----:R-:W-:Y:S05]  /*0c10*/  @!P0 BRA `(.L_x_15) ;  /* 0x00000000000c8947 */ /* 0x003fea0003800000 */
[----:B------:R-:W-:-:S07]  /*0c20*/  MOV R9, 0xc40 ;  /* 0x00000c4000097802 */ /* 0x000fce0000000f00 */
[----:B------:R-:W-:Y:S05]  /*0c30*/  CALL.REL.NOINC `($__internal_0_$__cuda_sm20_sqrt_rn_f32_slowpath) ;  /* 0x0000000000b87944 */ /* 0x000fea0003c00000 */
[----:B------:R-:W-:Y:S05]  /*0c40*/  BRA `(.L_x_16) ;  /* 0x0000000000107947 */ /* 0x000fea0003800000 */
.L_x_15:
[C---:B------:R-:W-:Y:S01]  /*0c50*/  FMUL.FTZ R3, R5.reuse, R0 ;  /* 0x0000000005037220 */ /* 0x040fe20000410000 */
[----:B------:R-:W-:-:S03]  /*0c60*/  FMUL.FTZ R5, R5, 0.5 ;  /* 0x3f00000005057820 */ /* 0x000fc60000410000 */
[----:B------:R-:W-:-:S04]  /*0c70*/  FFMA R0, -R3, R3, R0 ;  /* 0x0000000303007223 */ /* 0x000fc80000000100 */
[----:B------:R-:W-:-:S07]  /*0c80*/  FFMA R3, R0, R5, R3 ;  /* 0x0000000500037223 */ /* 0x000fce0000000003 */
.L_x_16:
[----:B------:R-:W-:Y:S05]  /*0c90*/  BSYNC.RECONVERGENT B0 ;  /* 0x0000000000007941 */ /* 0x000fea0003800200 */
.L_x_14:
[----:B------:R-:W-:Y:S05]  /*0ca0*/  @P2 EXIT ;  /* 0x000000000000294d */ /* 0x000fea0003800000 */
[----:B------:R-:W0:Y:S01]  /*0cb0*/  S2UR UR5, SR_CgaCtaId ;  /* 0x00000000000579c3 */ /* 0x000e220000008800 */
[----:B------:R-:W-:Y:S01]  /*0cc0*/  UMOV UR4, 0x400 ;  /* 0x0000040000047882 */ /* 0x000fe20000000000 */
[----:B------:R-:W1:Y:S01]  /*0cd0*/  LDCU UR10, c[0x0][0x390] ;  /* 0x00007200ff0a77ac */ /* 0x000e620008000800 */
[----:B------:R-:W-:-:S05]  /*0ce0*/  UIADD3 UR4, UPT, UPT, UR4, 0x1000, URZ ;  /* 0x0000100004047890 */ /* 0x000fca000fffe0ff */
[----:B------:R-:W2:Y:S01]  /*0cf0*/  LDC.64 R6, c[0x0][0x388] ;  /* 0x0000e200ff067b82 */ /* 0x000ea20000000a00 */
[----:B01----:R-:W-:-:S12]  /*0d00*/  ULEA UR4, UR5, UR4, 0x18 ;  /* 0x0000000405047291 */ /* 0x003fd8000f8ec0ff */
.L_x_21:
[----:B------:R-:W-:Y:S01]  /*0d10*/  FSETP.NEU.AND P0, PT, R3, RZ, PT ;  /* 0x000000ff0300720b */ /* 0x000fe20003f0d000 */
[----:B------:R-:W-:-:S12]  /*0d20*/  BSSY.RECONVERGENT B0, `(.L_x_17) ;  /* 0x000001b000007945 */ /* 0x000fd80003800200 */
[----:B0-----:R-:W0:Y:S08]  /*0d30*/  @!P0 LDC R13, c[0x0][0x390] ;  /* 0x0000e400ff0d8b82 */ /* 0x001e300000000800 */
[----:B-1----:R-:W1:Y:S01]  /*0d40*/  @!P0 LDC.64 R8, c[0x0][0x388] ;  /* 0x0000e200ff088b82 */ /* 0x002e620000000a00 */
[----:B0-----:R-:W-:-:S04]  /*0d50*/  @!P0 IMAD R5, R2, R13, UR8 ;  /* 0x0000000802058e24 */ /* 0x001fc8000f8e020d */
[----:B-1----:R-:W-:-:S05]  /*0d60*/  @!P0 IMAD.WIDE.U32 R8, R5, 0x4, R8 ;  /* 0x0000000405088825 */ /* 0x002fca00078e0008 */
[----:B------:R0:W-:Y:S01]  /*0d70*/  @!P0 STG.E desc[UR6][R8.64], RZ ;  /* 0x000000ff08008986 */ /* 0x0001e2000c101906 */
[----:B------:R-:W-:Y:S05]  /*0d80*/  @!P0 BRA `(.L_x_18) ;  /* 0x0000000000508947 */ /* 0x000fea0003800000 */
[----:B------:R-:W-:Y:S01]  /*0d90*/  LEA R5, R2, UR4, 0x2 ;  /* 0x0000000402057c11 */ /* 0x000fe2000f8e10ff */
[----:B0-----:R-:W0:Y:S01]  /*0da0*/  MUFU.RCP R8, R3 ;  /* 0x0000000300087308 */ /* 0x001e220000001000 */
[----:B------:R-:W-:Y:S04]  /*0db0*/  BSSY.RECONVERGENT B1, `(.L_x_19) ;  /* 0x000000d000017945 */ /* 0x000fe80003800200 */
[----:B------:R-:W1:Y:S01]  /*0dc0*/  LDS R5, [R5] ;  /* 0x0000000005057984 */ /* 0x000e620000000800 */
[----:B0-----:R-:W-:-:S04]  /*0dd0*/  FFMA R9, R8, -R3, 1 ;  /* 0x3f80000008097423 */ /* 0x001fc80000000803 */
[----:B------:R-:W-:Y:S01]  /*0de0*/  FFMA R9, R8, R9, R8 ;  /* 0x0000000908097223 */ /* 0x000fe20000000008 */
[----:B-1----:R-:W-:-:S04]  /*0df0*/  FADD R0, R5, -R4 ;  /* 0x8000000405007221 */ /* 0x002fc80000000000 */
[----:B------:R-:W0:Y:S01]  /*0e00*/  FCHK P0, R0, R3 ;  /* 0x0000000300007302 */ /* 0x000e220000000000 */
[----:B------:R-:W-:-:S04]  /*0e10*/  FFMA R8, R0, R9, RZ ;  /* 0x0000000900087223 */ /* 0x000fc800000000ff */
[----:B------:R-:W-:-:S04]  /*0e20*/  FFMA R10, R8, -R3, R0 ;  /* 0x80000003080a7223 */ /* 0x000fc80000000000 */
[----:B------:R-:W-:Y:S01]  /*0e30*/  FFMA R11, R9, R10, R8 ;  /* 0x0000000a090b7223 */ /* 0x000fe20000000008 */
[----:B0-----:R-:W-:Y:S06]  /*0e40*/  @!P0 BRA `(.L_x_20) ;  /* 0x00000000000c8947 */ /* 0x001fec0003800000 */
[----:B------:R-:W-:-:S07]  /*0e50*/  MOV R8, 0xe70 ;  /* 0x00000e7000087802 */ /* 0x000fce0000000f00 */
[----:B--2---:R-:W-:Y:S05]  /*0e60*/  CALL.REL.NOINC `($__internal_1_$__cuda_sm3x_div_rn_noftz_f32_slowpath) ;  /* 0x0000000000847944 */ /* 0x004fea0003c00000 */
[----:B------:R-:W-:-:S07]  /*0e70*/  MOV R11, R0 ;  /* 0x00000000000b7202 */ /* 0x000fce0000000f00 */
.L_x_20:
[----:B------:R-:W-:Y:S05]  /*0e80*/  BSYNC.RECONVERGENT B1 ;  /* 0x0000000000017941 */ /* 0x000fea0003800200 */
.L_x_19:
[----:B------:R-:W-:-:S04]  /*0e90*/  IMAD.U32 R13, RZ, RZ, UR10 ;  /* 0x0000000aff0d7e24 */ /* 0x000fc8000f8e00ff */
[----:B------:R-:W-:-:S04]  /*0ea0*/  IMAD R9, R2, R13, UR8 ;  /* 0x0000000802097e24 */ /* 0x000fc8000f8e020d */
[----:B--2---:R-:W-:-:S05]  /*0eb0*/  IMAD.WIDE.U32 R8, R9, 0x4, R6 ;  /* 0x0000000409087825 */ /* 0x004fca00078e0006 */
[----:B------:R1:W-:Y:S02]  /*0ec0*/  STG.E desc[UR6][R8.64], R11 ;  /* 0x0000000b08007986 */ /* 0x0003e4000c101906 */
.L_x_18:
[----:B------:R-:W-:Y:S05]  /*0ed0*/  BSYNC.RECONVERGENT B0 ;  /* 0x0000000000007941 */ /* 0x000fea0003800200 */
.L_x_17:
[----:B------:R-:W-:-:S04]  /*0ee0*/  IADD3 R2, PT, PT, R2, UR9, RZ ;  /* 0x0000000902027c10 */ /* 0x000fc8000fffe0ff */
[----:B------:R-:W-:-:S13]  /*0ef0*/  ISETP.GE.AND P0, PT, R2, R13, PT ;  /* 0x0000000d0200720c */ /* 0x000fda0003f06270 */
[----:B------:R-:W-:Y:S05]  /*0f00*/  @!P0 BRA `(.L_x_21) ;  /* 0xfffffffc00808947 */ /* 0x000fea000383ffff */
[----:B------:R-:W-:Y:S05]  /*0f10*/  EXIT ;  /* 0x000000000000794d */ /* 0x000fea0003800000 */
        .weak           $__internal_0_$__cuda_sm20_sqrt_rn_f32_slowpath
        .type           $__internal_0_$__cuda_sm20_sqrt_rn_f32_slowpath,@function
        .size           $__internal_0_$__cuda_sm20_sqrt_rn_f32_slowpath,($__internal_1_$__cuda_sm3x_div_rn_noftz_f32_slowpath - $__internal_0_$__cuda_sm20_sqrt_rn_f32_slowpath)
$__internal_0_$__cuda_sm20_sqrt_rn_f32_slowpath:
[----:B------:R-:W-:-:S13]  /*0f20*/  LOP3.LUT P0, RZ, R0, 0x7fffffff, RZ, 0xc0, !PT ;  /* 0x7fffffff00ff7812 */ /* 0x000fda000780c0ff */
[----:B------:R-:W-:Y:S01]  /*0f30*/  @!P0 IMAD.MOV.U32 R3, RZ, RZ, R0 ;  /* 0x000000ffff038224 */ /* 0x000fe200078e0000 */
[----:B------:R-:W-:Y:S06]  /*0f40*/  @!P0 BRA `(.L_x_22) ;  /* 0x0000000000408947 */ /* 0x000fec0003800000 */
[----:B------:R-:W-:-:S13]  /*0f50*/  FSETP.GEU.FTZ.AND P0, PT, R0, RZ, PT ;  /* 0x000000ff0000720b */ /* 0x000fda0003f1e000 */
[----:B------:R-:W-:Y:S01]  /*0f60*/  @!P0 MOV R3, 0x7fffffff ;  /* 0x7fffffff00038802 */ /* 0x000fe20000000f00 */
[----:B------:R-:W-:Y:S06]  /*0f70*/  @!P0 BRA `(.L_x_22) ;  /* 0x0000000000348947 */ /* 0x000fec0003800000 */
[----:B------:R-:W-:-:S13]  /*0f80*/  FSETP.GTU.FTZ.AND P0, PT, |R0|, +INF , PT ;  /* 0x7f8000000000780b */ /* 0x000fda0003f1c200 */
[----:B------:R-:W-:Y:S01]  /*0f90*/  @P0 FADD.FTZ R3, R0, 1 ;  /* 0x3f80000000030421 */ /* 0x000fe20000010000 */
[----:B------:R-:W-:Y:S06]  /*0fa0*/  @P0 BRA `(.L_x_22) ;  /* 0x0000000000280947 */ /* 0x000fec0003800000 */
[----:B------:R-:W-:-:S13]  /*0fb0*/  FSETP.NEU.FTZ.AND P0, PT, |R0|, +INF , PT ;  /* 0x7f8000000000780b */ /* 0x000fda0003f1d200 */
[----:B------:R-:W-:-:S04]  /*0fc0*/  @P0 FFMA R5, R0, 1.84467440737095516160e+19, RZ ;  /* 0x5f80000000050823 */ /* 0x000fc800000000ff */
[----:B------:R-:W0:Y:S02]  /*0fd0*/  @P0 MUFU.RSQ R6, R5 ;  /* 0x0000000500060308 */ /* 0x000e240000001400 */
[----:B0-----:R-:W-:Y:S01]  /*0fe0*/  @P0 FMUL.FTZ R8, R5, R6 ;  /* 0x0000000605080220 */ /* 0x001fe20000410000 */
[----:B------:R-:W-:-:S03]  /*0ff0*/  @P0 FMUL.FTZ R6, R6, 0.5 ;  /* 0x3f00000006060820 */ /* 0x000fc60000410000 */
[----:B------:R-:W-:-:S04]  /*1000*/  @P0 FADD.FTZ R3, -R8, -RZ ;  /* 0x800000ff08030221 */ /* 0x000fc80000010100 */
[----:B------:R-:W-:Y:S01]  /*1010*/  @P0 FFMA R7, R8, R3, R5 ;  /* 0x0000000308070223 */ /* 0x000fe20000000005 */
[----:B------:R-:W-:-:S03]  /*1020*/  @!P0 IMAD.MOV.U32 R3, RZ, RZ, R0 ;  /* 0x000000ffff038224 */ /* 0x000fc600078e0000 */
[----:B------:R-:W-:-:S04]  /*1030*/  @P0 FFMA R6, R7, R6, R8 ;  /* 0x0000000607060223 */ /* 0x000fc80000000008 */
[----:B------:R-:W-:-:S07]  /*1040*/  @P0 FMUL.FTZ R3, R6, 2.3283064365386962891e-10 ;  /* 0x2f80000006030820 */ /* 0x000fce0000410000 */
.L_x_22:
[----:B------:R-:W-:Y:S01]  /*1050*/  MOV R6, R9 ;  /* 0x0000000900067202 */ /* 0x000fe20000000f00 */
[----:B------:R-:W-:-:S04]  /*1060*/  IMAD.MOV.U32 R7, RZ, RZ, 0x0 ;  /* 0x00000000ff077424 */ /* 0x000fc800078e00ff */
[----:B------:R-:W-:Y:S05]  /*1070*/  RET.REL.NODEC R6 `(_Z10matrixNormPfS_i) ;  /* 0xffffffec06e07950 */ /* 0x000fea0003c3ffff */
        .weak           $__internal_1_$__cuda_sm3x_div_rn_noftz_f32_slowpath
        .type           $__internal_1_$__cuda_sm3x_div_rn_noftz_f32_slowpath,@function
        .size           $__internal_1_$__cuda_sm3x_div_rn_noftz_f32_slowpath,(.L_x_36 - $__internal_1_$__cuda_sm3x_div_rn_noftz_f32_slowpath)
$__internal_1_$__cuda_sm3x_div_rn_noftz_f32_slowpath:
[----:B------:R-:W-:Y:S01]  /*1080*/  SHF.R.U32.HI R10, RZ, 0x17, R3 ;  /* 0x00000017ff0a7819 */ /* 0x000fe20000011603 */
[----:B------:R-:W-:Y:S01]  /*1090*/  BSSY.RECONVERGENT B2, `(.L_x_23) ;  /* 0x0000063000027945 */ /* 0x000fe20003800200 */
[----:B------:R-:W-:Y:S02]  /*10a0*/  SHF.R.U32.HI R9, RZ, 0x17, R0 ;  /* 0x00000017ff097819 */ /* 0x000fe40000011600 */
[----:B------:R-:W-:Y:S02]  /*10b0*/  LOP3.LUT R10, R10, 0xff, RZ, 0xc0, !PT ;  /* 0x000000ff0a0a7812 */ /* 0x000fe400078ec0ff */
[----:B------:R-:W-:Y:S02]  /*10c0*/  LOP3.LUT R14, R9, 0xff, RZ, 0xc0, !PT ;  /* 0x000000ff090e7812 */ /* 0x000fe400078ec0ff */
[----:B------:R-:W-:Y:S02]  /*10d0*/  IADD3 R13, PT, PT, R10, -0x1, RZ ;  /* 0xffffffff0a0d7810 */ /* 0x000fe40007ffe0ff */
[----:B------:R-:W-:Y:S01]  /*10e0*/  MOV R11, R3 ;  /* 0x00000003000b7202 */ /* 0x000fe20000000f00 */
[----:B------:R-:W-:Y:S01]  /*10f0*/  VIADD R12, R14, 0xffffffff ;  /* 0xffffffff0e0c7836 */ /* 0x000fe20000000000 */
[----:B------:R-:W-:-:S04]  /*1100*/  ISETP.GT.U32.AND P0, PT, R13, 0xfd, PT ;  /* 0x000000fd0d00780c */ /* 0x000fc80003f04070 */
[----:B------:R-:W-:-:S13]  /*1110*/  ISETP.GT.U32.OR P0, PT, R12, 0xfd, P0 ;  /* 0x000000fd0c00780c */ /* 0x000fda0000704470 */
[----:B------:R-:W-:Y:S01]  /*1120*/  @!P0 IMAD.MOV.U32 R9, RZ, RZ, RZ ;  /* 0x000000ffff098224 */ /* 0x000fe200078e00ff */
[----:B------:R-:W-:Y:S06]  /*1130*/  @!P0 BRA `(.L_x_24) ;  /* 0x00000000005c8947 */ /* 0x000fec0003800000 */
[----:B------:R-:W-:Y:S02]  /*1140*/  FSETP.GTU.FTZ.AND P0, PT, |R0|, +INF , PT ;  /* 0x7f8000000000780b */ /* 0x000fe40003f1c200 */
[----:B------:R-:W-:-:S04]  /*1150*/  FSETP.GTU.FTZ.AND P1, PT, |R3|, +INF , PT ;  /* 0x7f8000000300780b */ /* 0x000fc80003f3c200 */
[----:B------:R-:W-:-:S13]  /*1160*/  PLOP3.LUT P0, PT, P0, P1, PT, 0xf8, 0x8f ;  /* 0x00000000008f781c */ /* 0x000fda0000703f70 */
[----:B------:R-:W-:Y:S05]  /*1170*/  @P0 BRA `(.L_x_25) ;  /* 0x00000004004c0947 */ /* 0x000fea0003800000 */
[----:B------:R-:W-:-:S13]  /*1180*/  LOP3.LUT P0, RZ, R11, 0x7fffffff, R0, 0xc8, !PT ;  /* 0x7fffffff0bff7812 */ /* 0x000fda000780c800 */
[----:B------:R-:W-:Y:S05]  /*1190*/  @!P0 BRA `(.L_x_26) ;  /* 0x00000004003c8947 */ /* 0x000fea0003800000 */
[C---:B------:R-:W-:Y:S02]  /*11a0*/  FSETP.NEU.FTZ.AND P3, PT, |R0|.reuse, +INF , PT ;  /* 0x7f8000000000780b */ /* 0x040fe40003f7d200 */
[----:B------:R-:W-:Y:S02]  /*11b0*/  FSETP.NEU.FTZ.AND P1, PT, |R3|, +INF , PT ;  /* 0x7f8000000300780b */ /* 0x000fe40003f3d200 */
[----:B------:R-:W-:-:S11]  /*11c0*/  FSETP.NEU.FTZ.AND P0, PT, |R0|, +INF , PT ;  /* 0x7f8000000000780b */ /* 0x000fd60003f1d200 */
[----:B------:R-:W-:Y:S05]  /*11d0*/  @!P1 BRA !P3, `(.L_x_26) ;  /* 0x00000004002c9947 */ /* 0x000fea0005800000 */
[----:B------:R-:W-:-:S04]  /*11e0*/  LOP3.LUT P3, RZ, R0, 0x7fffffff, RZ, 0xc0, !PT ;  /* 0x7fffffff00ff7812 */ /* 0x000fc8000786c0ff */
[----:B------:R-:W-:-:S13]  /*11f0*/  PLOP3.LUT P1, PT, P1, P3, PT, 0x2f, 0xf2 ;  /* 0x0000000000f2781c */ /* 0x000fda0000f26577 */
[----:B------:R-:W-:Y:S05]  /*1200*/  @P1 BRA `(.L_x_27) ;  /* 0x0000000400181947 */ /* 0x000fea0003800000 */
[----:B------:R-:W-:-:S04]  /*1210*/  LOP3.LUT P1, RZ, R11, 0x7fffffff, RZ, 0xc0, !PT ;  /* 0x7fffffff0bff7812 */ /* 0x000fc8000782c0ff */
[----:B------:R-:W-:-:S13]  /*1220*/  PLOP3.LUT P0, PT, P0, P1, PT, 0x2f, 0xf2 ;  /* 0x0000000000f2781c */ /* 0x000fda0000702577 */
[----:B------:R-:W-:Y:S05]  /*1230*/  @P0 BRA `(.L_x_28) ;  /* 0x0000000400000947 */ /* 0x000fea0003800000 */
[----:B------:R-:W-:Y:S02]  /*1240*/  ISETP.GE.AND P0, PT, R12, RZ, PT ;  /* 0x000000ff0c00720c */ /* 0x000fe40003f06270 */
[----:B------:R-:W-:-:S11]  /*1250*/  ISETP.GE.AND P1, PT, R13, RZ, PT ;  /* 0x000000ff0d00720c */ /* 0x000fd60003f26270 */
[----:B------:R-:W-:Y:S01]  /*1260*/  @P0 MOV R9, RZ ;  /* 0x000000ff00090202 */ /* 0x000fe20000000f00 */
[----:B------:R-:W-:Y:S02]  /*1270*/  @!P0 IMAD.MOV.U32 R9, RZ, RZ, -0x40 ;  /* 0xffffffc0ff098424 */ /* 0x000fe400078e00ff */
[----:B------:R-:W-:Y:S01]  /*1280*/  @!P0 FFMA R0, R0, 1.84467440737095516160e+19, RZ ;  /* 0x5f80000000008823 */ /* 0x000fe200000000ff */
[----:B------:R-:W-:Y:S02]  /*1290*/  @!P1 FFMA R11, R3, 1.84467440737095516160e+19, RZ ;  /* 0x5f800000030b9823 */ /* 0x000fe400000000ff */
[----:B------:R-:W-:-:S07]  /*12a0*/  @!P1 IADD3 R9, PT, PT, R9, 0x40, RZ ;  /* 0x0000004009099810 */ /* 0x000fce0007ffe0ff */
.L_x_24:
[----:B------:R-:W-:Y:S01]  /*12b0*/  LEA R12, R10, 0xc0800000, 0x17 ;  /* 0xc08000000a0c7811 */ /* 0x000fe200078eb8ff */
[----:B------:R-:W-:Y:S03]  /*12c0*/  BSSY.RECONVERGENT B3, `(.L_x_29) ;  /* 0x0000036000037945 */ /* 0x000fe60003800200 */
[----:B------:R-:W-:Y:S01]  /*12d0*/  IADD3 R12, PT, PT, -R12, R11, RZ ;  /* 0x0000000b0c0c7210 */ /* 0x000fe20007ffe1ff */
[----:B------:R-:W-:-:S03]  /*12e0*/  VIADD R11, R14, 0xffffff81 ;  /* 0xffffff810e0b7836 */ /* 0x000fc60000000000 */
[----:B------:R0:W1:Y:S01]  /*12f0*/  MUFU.RCP R13, R12 ;  /* 0x0000000c000d7308 */ /* 0x0000620000001000 */
[----:B------:R-:W-:Y:S01]  /*1300*/  FADD.FTZ R15, -R12, -RZ ;  /* 0x800000ff0c0f7221 */ /* 0x000fe20000010100 */
[C---:B------:R-:W-:Y:S01]  /*1310*/  IMAD R0, R11.reuse, -0x800000, R0 ;  /* 0xff8000000b007824 */ /* 0x040fe200078e0200 */
[----:B0-----:R-:W-:-:S04]  /*1320*/  IADD3 R12, PT, PT, R11, 0x7f, -R10 ;  /* 0x0000007f0b0c7810 */ /* 0x001fc80007ffe80a */
[----:B------:R-:W-:Y:S01]  /*1330*/  IADD3 R9, PT, PT, R12, R9, RZ ;  /* 0x000000090c097210 */ /* 0x000fe20007ffe0ff */
[----:B-1----:R-:W-:-:S04]  /*1340*/  FFMA R14, R13, R15, 1 ;  /* 0x3f8000000d0e7423 */ /* 0x002fc8000000000f */
[----:B------:R-:W-:-:S04]  /*1350*/  FFMA R16, R13, R14, R13 ;  /* 0x0000000e0d107223 */ /* 0x000fc8000000000d */
[----:B------:R-:W-:-:S04]  /*1360*/  FFMA R13, R0, R16, RZ ;  /* 0x00000010000d7223 */ /* 0x000fc800000000ff */
[----:B------:R-:W-:-:S04]  /*1370*/  FFMA R14, R15, R13, R0 ;  /* 0x0000000d0f0e7223 */ /* 0x000fc80000000000 */
[----:B------:R-:W-:-:S04]  /*1380*/  FFMA R13, R16, R14, R13 ;  /* 0x0000000e100d7223 */ /* 0x000fc8000000000d */
[----:B------:R-:W-:-:S04]  /*1390*/  FFMA R14, R15, R13, R0 ;  /* 0x0000000d0f0e7223 */ /* 0x000fc80000000000 */
[----:B------:R-:W-:-:S05]  /*13a0*/  FFMA R0, R16, R14, R13 ;  /* 0x0000000e10007223 */ /* 0x000fca000000000d */
[----:B------:R-:W-:-:S04]  /*13b0*/  SHF.R.U32.HI R10, RZ, 0x17, R0 ;  /* 0x00000017ff0a7819 */ /* 0x000fc80000011600 */
[----:B------:R-:W-:-:S04]  /*13c0*/  LOP3.LUT R10, R10, 0xff, RZ, 0xc0, !PT ;  /* 0x000000ff0a0a7812 */ /* 0x000fc800078ec0ff */
[----:B------:R-:W-:-:S05]  /*13d0*/  IADD3 R15, PT, PT, R10, R9, RZ ;  /* 0x000000090a0f7210 */ /* 0x000fca0007ffe0ff */
[----:B------:R-:W-:-:S05]  /*13e0*/  VIADD R10, R15, 0xffffffff ;  /* 0xffffffff0f0a7836 */ /* 0x000fca0000000000 */
[----:B------:R-:W-:-:S13]  /*13f0*/  ISETP.GE.U32.AND P0, PT, R10, 0xfe, PT ;  /* 0x000000fe0a00780c */ /* 0x000fda0003f06070 */
[----:B------:R-:W-:Y:S05]  /*1400*/  @!P0 BRA `(.L_x_30) ;  /* 0x0000000000808947 */ /* 0x000fea0003800000 */
[----:B------:R-:W-:-:S13]  /*1410*/  ISETP.GT.AND P0, PT, R15, 0xfe, PT ;  /* 0x000000fe0f00780c */ /* 0x000fda0003f04270 */
[----:B------:R-:W-:Y:S05]  /*1420*/  @P0 BRA `(.L_x_31) ;  /* 0x00000000006c0947 */ /* 0x000fea0003800000 */
[----:B------:R-:W-:-:S13]  /*1430*/  ISETP.GE.AND P0, PT, R15, 0x1, PT ;  /* 0x000000010f00780c */ /* 0x000fda0003f06270 */
[----:B------:R-:W-:Y:S05]  /*1440*/  @P0 BRA `(.L_x_32) ;  /* 0x0000000000740947 */ /* 0x000fea0003800000 */
[----:B------:R-:W-:Y:S02]  /*1450*/  ISETP.GE.AND P0, PT, R15, -0x18, PT ;  /* 0xffffffe80f00780c */ /* 0x000fe40003f06270 */
[----:B------:R-:W-:-:S11]  /*1460*/  LOP3.LUT R0, R0, 0x80000000, RZ, 0xc0, !PT ;  /* 0x8000000000007812 */ /* 0x000fd600078ec0ff */
[----:B------:R-:W-:Y:S05]  /*1470*/  @!P0 BRA `(.L_x_32) ;  /* 0x0000000000688947 */ /* 0x000fea0003800000 */
[CCC-:B------:R-:W-:Y:S01]  /*1480*/  FFMA.RZ R9, R16.reuse, R14.reuse, R13.reuse ;  /* 0x0000000e10097223 */ /* 0x1c0fe2000000c00d */
[C---:B------:R-:W-:Y:S01]  /*1490*/  IADD3 R12, PT, PT, R15.reuse, 0x20, RZ ;  /* 0x000000200f0c7810 */ /* 0x040fe20007ffe0ff */
[CCC-:B------:R-:W-:Y:S01]  /*14a0*/  FFMA.RM R10, R16.reuse, R14.reuse, R13.reuse ;  /* 0x0000000e100a7223 */ /* 0x1c0fe2000000400d */
[----:B------:R-:W-:Y:S02]  /*14b0*/  ISETP.NE.AND P3, PT, R15, RZ, PT ;  /* 0x000000ff0f00720c */ /* 0x000fe40003f65270 */
[----:B------:R-:W-:Y:S01]  /*14c0*/  LOP3.LUT R11, R9, 0x7fffff, RZ, 0xc0, !PT ;  /* 0x007fffff090b7812 */ /* 0x000fe200078ec0ff */
[----:B------:R-:W-:Y:S01]  /*14d0*/  FFMA.RP R9, R16, R14, R13 ;  /* 0x0000000e10097223 */ /* 0x000fe2000000800d */
[----:B------:R-:W-:Y:S02]  /*14e0*/  ISETP.NE.AND P1, PT, R15, RZ, PT ;  /* 0x000000ff0f00720c */ /* 0x000fe40003f25270 */
[----:B------:R-:W-:Y:S02]  /*14f0*/  LOP3.LUT R11, R11, 0x800000, RZ, 0xfc, !PT ;  /* 0x008000000b0b7812 */ /* 0x000fe400078efcff */
[----:B------:R-:W-:-:S02]  /*1500*/  IADD3 R13, PT, PT, -R15, RZ, RZ ;  /* 0x000000ff0f0d7210 */ /* 0x000fc40007ffe1ff */
[----:B------:R-:W-:Y:S02]  /*1510*/  SHF.L.U32 R12, R11, R12, RZ ;  /* 0x0000000c0b0c7219 */ /* 0x000fe400000006ff */
[----:B------:R-:W-:Y:S02]  /*1520*/  FSETP.NEU.FTZ.AND P0, PT, R9, R10, PT ;  /* 0x0000000a0900720b */ /* 0x000fe40003f1d000 */
[----:B------:R-:W-:Y:S02]  /*1530*/  SEL R10, R13, RZ, P3 ;  /* 0x000000ff0d0a7207 */ /* 0x000fe40001800000 */
[----:B------:R-:W-:Y:S02]  /*1540*/  ISETP.NE.AND P1, PT, R12, RZ, P1 ;  /* 0x000000ff0c00720c */ /* 0x000fe40000f25270 */
[----:B------:R-:W-:Y:S02]  /*1550*/  SHF.R.U32.HI R10, RZ, R10, R11 ;  /* 0x0000000aff0a7219 */ /* 0x000fe4000001160b */
[----:B------:R-:W-:-:S02]  /*1560*/  PLOP3.LUT P0, PT, P0, P1, PT, 0xf8, 0x8f ;  /* 0x00000000008f781c */ /* 0x000fc40000703f70 */
[----:B------:R-:W-:Y:S02]  /*1570*/  SHF.R.U32.HI R12, RZ, 0x1, R10 ;  /* 0x00000001ff0c7819 */ /* 0x000fe4000001160a */
[----:B------:R-:W-:-:S04]  /*1580*/  SEL R9, RZ, 0x1, !P0 ;  /* 0x00000001ff097807 */ /* 0x000fc80004000000 */
[----:B------:R-:W-:-:S04]  /*1590*/  LOP3.LUT R9, R9, 0x1, R12, 0xf8, !PT ;  /* 0x0000000109097812 */ /* 0x000fc800078ef80c */
[----:B------:R-:W-:-:S05]  /*15a0*/  LOP3.LUT R9, R9, R10, RZ, 0xc0, !PT ;  /* 0x0000000a09097212 */ /* 0x000fca00078ec0ff */
[----:B------:R-:W-:-:S05]  /*15b0*/  IMAD.IADD R9, R12, 0x1, R9 ;  /* 0x000000010c097824 */ /* 0x000fca00078e0209 */
[----:B------:R-:W-:Y:S01]  /*15c0*/  LOP3.LUT R0, R9, R0, RZ, 0xfc, !PT ;  /* 0x0000000009007212 */ /* 0x000fe200078efcff */
[----:B------:R-:W-:Y:S06]  /*15d0*/  BRA `(.L_x_32) ;  /* 0x0000000000107947 */ /* 0x000fec0003800000 */
.L_x_31:
[----:B------:R-:W-:-:S04]  /*15e0*/  LOP3.LUT R0, R0, 0x80000000, RZ, 0xc0, !PT ;  /* 0x8000000000007812 */ /* 0x000fc800078ec0ff */
[----:B------:R-:W-:Y:S01]  /*15f0*/  LOP3.LUT R0, R0, 0x7f800000, RZ, 0xfc, !PT ;  /* 0x7f80000000007812 */ /* 0x000fe200078efcff */
[----:B------:R-:W-:Y:S06]  /*1600*/  BRA `(.L_x_32) ;  /* 0x0000000000047947 */ /* 0x000fec0003800000 */
.L_x_30:
[----:B------:R-:W-:-:S07]  /*1610*/  LEA R0, R9, R0, 0x17 ;  /* 0x0000000009007211 */ /* 0x000fce00078eb8ff */
.L_x_32:
[----:B------:R-:W-:Y:S05]  /*1620*/  BSYNC.RECONVERGENT B3 ;  /* 0x0000000000037941 */ /* 0x000fea0003800200 */
.L_x_29:
[----:B------:R-:W-:Y:S05]  /*1630*/  BRA `(.L_x_33) ;  /* 0x0000000000207947 */ /* 0x000fea0003800000 */
.L_x_28:
[----:B------:R-:W-:-:S04]  /*1640*/  LOP3.LUT R0, R11, 0x80000000, R0, 0x48, !PT ;  /* 0x800000000b007812 */ /* 0x000fc800078e4800 */
[----:B------:R-:W-:Y:S01]  /*1650*/  LOP3.LUT R0, R0, 0x7f800000, RZ, 0xfc, !PT ;  /* 0x7f80000000007812 */ /* 0x000fe200078efcff */
[----:B------:R-:W-:Y:S06]  /*1660*/  BRA `(.L_x_33) ;  /* 0x0000000000147947 */ /* 0x000fec0003800000 */
.L_x_27:
[----:B------:R-:W-:Y:S01]  /*1670*/  LOP3.LUT R0, R11, 0x80000000, R0, 0x48, !PT ;  /* 0x800000000b007812 */ /* 0x000fe200078e4800 */
[----:B------:R-:W-:Y:S06]  /*1680*/  BRA `(.L_x_33) ;  /* 0x00000000000c7947 */ /* 0x000fec0003800000 */
.L_x_26:
[----:B------:R-:W0:Y:S01]  /*1690*/  MUFU.RSQ R0, -QNAN ;  /* 0xffc0000000007908 */ /* 0x000e220000001400 */
[----:B------:R-:W-:Y:S05]  /*16a0*/  BRA `(.L_x_33) ;  /* 0x0000000000047947 */ /* 0x000fea0003800000 */
.L_x_25:
[----:B------:R-:W-:-:S07]  /*16b0*/  FADD.FTZ R0, R0, R3 ;  /* 0x0000000300007221 */ /* 0x000fce0000010000 */
.L_x_33:
[----:B------:R-:W-:Y:S05]  /*16c0*/  BSYNC.RECONVERGENT B2 ;  /* 0x0000000000027941 */ /* 0x000fea0003800200 */
.L_x_23:
[----:B------:R-:W-:-:S04]  /*16d0*/  HFMA2 R9, -RZ, RZ, 0, 0 ;  /* 0x00000000ff097431 */ /* 0x000fc800000001ff */
[----:B0-----:R-:W-:Y:S05]  /*16e0*/  RET.REL.NODEC R8 `(_Z10matrixNormPfS_i) ;  /* 0xffffffe808447950 */ /* 0x001fea0003c3ffff */
.L_x_34:
[----:B------:R-:W-:-:S00]  /*16f0*/  BRA `(.L_x_34) ;  /* 0xfffffffc00fc7947 */ /* 0x000fc0000383ffff */
[----:B------:R-:W-:-:S00]  /*1700*/  NOP ;  /* 0x0000000000007918 */ /* 0x000fc00000000000 */
[----:B------:R-:W-:-:S00]  /*1710*/  NOP ;  /* 0x0000000000007918 */ /* 0x000fc00000000000 */
[----:B------:R-:W-:-:S00]  /*1720*/  NOP ;  /* 0x0000000000007918 */ /* 0x000fc00000000000 */
[----:B------:R-:W-:-:S00]  /*1730*/  NOP ;  /* 0x0000000000007918 */ /* 0x000fc00000000000 */
[----:B------:R-:W-:-:S00]  /*1740*/  NOP ;  /* 0x0000000000007918 */ /* 0x000fc00000000000 */
[----:B------:R-:W-:-:S00]  /*1750*/  NOP ;  /* 0x0000000000007918 */ /* 0x000fc00000000000 */
[----:B------:R-:W-:-:S00]  /*1760*/  NOP ;  /* 0x0000000000007918 */ /* 0x000fc00000000000 */
[----:B------:R-:W-:-:S00]  /*1770*/  NOP ;  /* 0x0000000000007918 */ /* 0x000fc00000000000 */
.L_x_36:


//--------------------- .nv.shared._Z10matrixNormPfS_i --------------------------
	.section	.nv.shared._Z10matrixNormPfS_i,"aw",@nobits
	.sectionflags	@""
	.align	4
.nv.shared._Z10matrixNormPfS_i:
	.zero		37120


//--------------------- .nv.shared.reserved.0     --------------------------
	.section	.nv.shared.reserved.0,"aw",@nobits
	.weak		__nv_reservedSMEM_offset_0_alias
	.size		__nv_reservedSMEM_offset_0_alias, 0, 64
	.other		__nv_reservedSMEM_offset_0_alias,@"STO_CUDA_RESERVED_SHARED STV_DEFAULT"
__nv_reservedSMEM_offset_0_alias:
	.zero		0
	.zero		64


//--------------------- .nv.constant0._Z10matrixNormPfS_i --------------------------
	.section	.nv.constant0._Z10matrixNormPfS_i,"a",@progbits
	.sectionflags	@""
	.align	4
.nv.constant0._Z10matrixNormPfS_i:
	.zero		916


//--------------------- SYMBOLS --------------------------

	.type		.nv.reservedSmem.offset0,@object
	.size		.nv.reservedSmem.offset0,0x4
	.type		.nv.reservedSmem.cap,@object
	.size		.nv.reservedSmem.cap,0x4
